//
// Generated by NVIDIA NVVM Compiler
//
// Compiler Build ID: CL-36424714
// Cuda compilation tools, release 13.0, V13.0.88
// Based on NVVM 20.0.0
//

.version 9.0
.target sm_100
.address_size 64

	// .globl	_Z19inclusiveScanKernelPiS_S_i
.extern .shared .align 16 .b8 temp[];

.visible .entry _Z19inclusiveScanKernelPiS_S_i(
	.param .u64 .ptr .align 1 _Z19inclusiveScanKernelPiS_S_i_param_0,
	.param .u64 .ptr .align 1 _Z19inclusiveScanKernelPiS_S_i_param_1,
	.param .u64 .ptr .align 1 _Z19inclusiveScanKernelPiS_S_i_param_2,
	.param .u32 _Z19inclusiveScanKernelPiS_S_i_param_3
)
{
	.reg .pred 	%p<14>;
	.reg .b32 	%r<66>;
	.reg .b64 	%rd<13>;

	ld.param.u64 	%rd1, [_Z19inclusiveScanKernelPiS_S_i_param_0];
	ld.param.u64 	%rd2, [_Z19inclusiveScanKernelPiS_S_i_param_1];
	ld.param.u64 	%rd3, [_Z19inclusiveScanKernelPiS_S_i_param_2];
	ld.param.u32 	%r23, [_Z19inclusiveScanKernelPiS_S_i_param_3];
	mov.u32 	%r1, %tid.x;
	mov.u32 	%r2, %ctaid.x;
	mov.u32 	%r25, %ntid.x;
	mad.lo.s32 	%r3, %r2, %r25, %r1;
	setp.ge.s32 	%p1, %r3, %r23;
	mov.b32 	%r57, 0;
	@%p1 bra 	$L__BB0_2;
	cvta.to.global.u64 	%rd4, %rd1;
	mul.wide.s32 	%rd5, %r3, 4;
	add.s64 	%rd6, %rd4, %rd5;
	ld.global.u32 	%r57, [%rd6];
$L__BB0_2:
	shl.b32 	%r27, %r1, 2;
	mov.u32 	%r28, temp;
	add.s32 	%r6, %r28, %r27;
	st.shared.u32 	[%r6], %r57;
	bar.sync 	0;
	setp.eq.s32 	%p2, %r1, 0;
	mov.b32 	%r58, 0;
	@%p2 bra 	$L__BB0_4;
	ld.shared.u32 	%r58, [%r6+-4];
$L__BB0_4:
	bar.sync 	0;
	ld.shared.u32 	%r30, [%r6];
	add.s32 	%r31, %r30, %r58;
	st.shared.u32 	[%r6], %r31;
	bar.sync 	0;
	setp.lt.u32 	%p3, %r1, 2;
	mov.b32 	%r59, 0;
	@%p3 bra 	$L__BB0_6;
	ld.shared.u32 	%r59, [%r6+-8];
$L__BB0_6:
	bar.sync 	0;
	ld.shared.u32 	%r33, [%r6];
	add.s32 	%r34, %r33, %r59;
	st.shared.u32 	[%r6], %r34;
	bar.sync 	0;
	setp.lt.u32 	%p4, %r1, 4;
	mov.b32 	%r60, 0;
	@%p4 bra 	$L__BB0_8;
	ld.shared.u32 	%r60, [%r6+-16];
$L__BB0_8:
	bar.sync 	0;
	ld.shared.u32 	%r36, [%r6];
	add.s32 	%r37, %r36, %r60;
	st.shared.u32 	[%r6], %r37;
	bar.sync 	0;
	setp.lt.u32 	%p5, %r1, 8;
	mov.b32 	%r61, 0;
	@%p5 bra 	$L__BB0_10;
	ld.shared.u32 	%r61, [%r6+-32];
$L__BB0_10:
	bar.sync 	0;
	ld.shared.u32 	%r39, [%r6];
	add.s32 	%r40, %r39, %r61;
	st.shared.u32 	[%r6], %r40;
	bar.sync 	0;
	setp.lt.u32 	%p6, %r1, 16;
	mov.b32 	%r62, 0;
	@%p6 bra 	$L__BB0_12;
	ld.shared.u32 	%r62, [%r6+-64];
$L__BB0_12:
	bar.sync 	0;
	ld.shared.u32 	%r42, [%r6];
	add.s32 	%r43, %r42, %r62;
	st.shared.u32 	[%r6], %r43;
	bar.sync 	0;
	setp.lt.u32 	%p7, %r1, 32;
	mov.b32 	%r63, 0;
	@%p7 bra 	$L__BB0_14;
	ld.shared.u32 	%r63, [%r6+-128];
$L__BB0_14:
	bar.sync 	0;
	ld.shared.u32 	%r45, [%r6];
	add.s32 	%r46, %r45, %r63;
	st.shared.u32 	[%r6], %r46;
	bar.sync 	0;
	setp.lt.u32 	%p8, %r1, 64;
	mov.b32 	%r64, 0;
	@%p8 bra 	$L__BB0_16;
	ld.shared.u32 	%r64, [%r6+-256];
$L__BB0_16:
	bar.sync 	0;
	ld.shared.u32 	%r48, [%r6];
	add.s32 	%r49, %r48, %r64;
	st.shared.u32 	[%r6], %r49;
	bar.sync 	0;
	setp.lt.u32 	%p9, %r1, 128;
	mov.b32 	%r65, 0;
	@%p9 bra 	$L__BB0_18;
	ld.shared.u32 	%r65, [%r6+-512];
$L__BB0_18:
	setp.ge.s32 	%p10, %r3, %r23;
	bar.sync 	0;
	ld.shared.u32 	%r50, [%r6];
	add.s32 	%r51, %r50, %r65;
	st.shared.u32 	[%r6], %r51;
	bar.sync 	0;
	@%p10 bra 	$L__BB0_20;
	ld.shared.u32 	%r52, [%r6];
	cvta.to.global.u64 	%rd7, %rd2;
	mul.wide.s32 	%rd8, %r3, 4;
	add.s64 	%rd9, %rd7, %rd8;
	st.global.u32 	[%rd9], %r52;
$L__BB0_20:
	setp.ne.s32 	%p11, %r1, 255;
	mov.u32 	%r53, %nctaid.x;
	setp.ge.u32 	%p12, %r2, %r53;
	or.pred  	%p13, %p11, %p12;
	@%p13 bra 	$L__BB0_22;
	ld.shared.u32 	%r56, [temp+1020];
	cvta.to.global.u64 	%rd10, %rd3;
	mul.wide.u32 	%rd11, %r2, 4;
	add.s64 	%rd12, %rd10, %rd11;
	st.global.u32 	[%rd12], %r56;
$L__BB0_22:
	ret;

}
	// .globl	_Z12addBlockSumsPiS_i
.visible .entry _Z12addBlockSumsPiS_i(
	.param .u64 .ptr .align 1 _Z12addBlockSumsPiS_i_param_0,
	.param .u64 .ptr .align 1 _Z12addBlockSumsPiS_i_param_1,
	.param .u32 _Z12addBlockSumsPiS_i_param_2
)
{
	.reg .pred 	%p<4>;
	.reg .b32 	%r<10>;
	.reg .b64 	%rd<9>;

	ld.param.u64 	%rd1, [_Z12addBlockSumsPiS_i_param_0];
	ld.param.u64 	%rd2, [_Z12addBlockSumsPiS_i_param_1];
	ld.param.u32 	%r3, [_Z12addBlockSumsPiS_i_param_2];
	mov.u32 	%r1, %ctaid.x;
	mov.u32 	%r4, %ntid.x;
	mov.u32 	%r5, %tid.x;
	mad.lo.s32 	%r2, %r1, %r4, %r5;
	setp.eq.s32 	%p1, %r1, 0;
	setp.ge.s32 	%p2, %r2, %r3;
	or.pred  	%p3, %p1, %p2;
	@%p3 bra 	$L__BB1_2;
	cvta.to.global.u64 	%rd3, %rd2;
	cvta.to.global.u64 	%rd4, %rd1;
	add.s32 	%r6, %r1, -1;
	mul.wide.u32 	%rd5, %r6, 4;
	add.s64 	%rd6, %rd3, %rd5;
	ld.global.u32 	%r7, [%rd6];
	mul.wide.s32 	%rd7, %r2, 4;
	add.s64 	%rd8, %rd4, %rd7;
	ld.global.u32 	%r8, [%rd8];
	add.s32 	%r9, %r8, %r7;
	st.global.u32 	[%rd8], %r9;
$L__BB1_2:
	ret;

}


// ===== COMPILED SASS (sm_100) =====

	.target	sm_100

	.elftype	@"ET_EXEC"


//--------------------- .note.nv.tkinfo           --------------------------
	.section	.note.nv.tkinfo,"",@"SHT_NOTE"
	.sectionflags	@"SHF_NOTE_NV_TKINFO"
	.tkinfo
        /*0018*/ 	.word	0x00000002
        /*0030*/ 	.string	""
        /*0030*/ 	.string	"ptxas"
        /*0030*/ 	.string	"Cuda compilation tools, release 13.0, V13.0.88"
        /*0030*/ 	.string	"Build cuda_13.0.r13.0/compiler.36424714_0"
        /*0030*/ 	.string	"-arch sm_100 -m 64 "



//--------------------- .note.nv.cuinfo           --------------------------
	.section	.note.nv.cuinfo,"",@"SHT_NOTE"
	.sectionflags	@"SHF_NOTE_NV_CUINFO"
        /*0018*/ 	.short	0x0002
        /*001a*/ 	.short	0x0064
        /*001c*/ 	.short	0x0082
	.zero		2


//--------------------- .nv.info                  --------------------------
	.section	.nv.info,"",@"SHT_CUDA_INFO"
	.align	4


	//----- nvinfo : EIATTR_REGCOUNT
	.align		4
        /*0000*/ 	.byte	0x04, 0x2f
        /*0002*/ 	.short	(.L_1 - .L_0)
	.align		4
.L_0:
        /*0004*/ 	.word	index@(_Z19inclusiveScanKernelPiS_S_i)
        /*0008*/ 	.word	0x0000000c


	//----- nvinfo : EIATTR_FRAME_SIZE
	.align		4
.L_1:
        /*000c*/ 	.byte	0x04, 0x11
        /*000e*/ 	.short	(.L_3 - .L_2)
	.align		4
.L_2:
        /*0010*/ 	.word	index@(_Z19inclusiveScanKernelPiS_S_i)
        /*0014*/ 	.word	0x00000000


	//----- nvinfo : EIATTR_REGCOUNT
	.align		4
.L_3:
        /*0018*/ 	.byte	0x04, 0x2f
        /*001a*/ 	.short	(.L_5 - .L_4)
	.align		4
.L_4:
        /*001c*/ 	.word	index@(_Z12addBlockSumsPiS_i)
        /*0020*/ 	.word	0x0000000c


	//----- nvinfo : EIATTR_FRAME_SIZE
	.align		4
.L_5:
        /*0024*/ 	.byte	0x04, 0x11
        /*0026*/ 	.short	(.L_7 - .L_6)
	.align		4
.L_6:
        /*0028*/ 	.word	index@(_Z12addBlockSumsPiS_i)
        /*002c*/ 	.word	0x00000000


	//----- nvinfo : EIATTR_MIN_STACK_SIZE
	.align		4
.L_7:
        /*0030*/ 	.byte	0x04, 0x12
        /*0032*/ 	.short	(.L_9 - .L_8)
	.align		4
.L_8:
        /*0034*/ 	.word	index@(_Z12addBlockSumsPiS_i)
        /*0038*/ 	.word	0x00000000


	//----- nvinfo : EIATTR_MIN_STACK_SIZE
	.align		4
.L_9:
        /*003c*/ 	.byte	0x04, 0x12
        /*003e*/ 	.short	(.L_11 - .L_10)
	.align		4
.L_10:
        /*0040*/ 	.word	index@(_Z19inclusiveScanKernelPiS_S_i)
        /*0044*/ 	.word	0x00000000
.L_11:


//--------------------- .nv.compat                --------------------------
	.section	.nv.compat,"",@"SHT_CUDA_COMPAT_INFO"
	.align	4
        /*0000*/ 	.byte	0x02, 0x09, 0x00, 0x00, 0x02, 0x02, 0x01, 0x00, 0x02, 0x05, 0x05, 0x00, 0x03, 0x07, 0x01, 0x01
        /*0010*/ 	.byte	0x02, 0x03, 0x00, 0x00, 0x02, 0x06, 0x01, 0x00, 0x04, 0x0b, 0x08, 0x00, 0x09, 0x00, 0x00, 0x00
        /*0020*/ 	.byte	0x00, 0x00, 0x00, 0x00


//--------------------- .nv.info._Z12addBlockSumsPiS_i --------------------------
	.section	.nv.info._Z12addBlockSumsPiS_i,"",@"SHT_CUDA_INFO"
	.sectionflags	@""
	.align	4


	//----- nvinfo : EIATTR_CUDA_API_VERSION
	.align		4
        /*0000*/ 	.byte	0x04, 0x37
        /*0002*/ 	.short	(.L_13 - .L_12)
.L_12:
        /*0004*/ 	.word	0x00000082


	//----- nvinfo : EIATTR_KPARAM_INFO
	.align		4
.L_13:
        /*0008*/ 	.byte	0x04, 0x17
        /*000a*/ 	.short	(.L_15 - .L_14)
.L_14:
        /*000c*/ 	.word	0x00000000
        /*0010*/ 	.short	0x0002
        /*0012*/ 	.short	0x0010
        /*0014*/ 	.byte	0x00, 0xf0, 0x11, 0x00


	//----- nvinfo : EIATTR_KPARAM_INFO
	.align		4
.L_15:
        /*0018*/ 	.byte	0x04, 0x17
        /*001a*/ 	.short	(.L_17 - .L_16)
.L_16:
        /*001c*/ 	.word	0x00000000
        /*0020*/ 	.short	0x0001
        /*0022*/ 	.short	0x0008
        /*0024*/ 	.byte	0x00, 0xf5, 0x21, 0x00


	//----- nvinfo : EIATTR_KPARAM_INFO
	.align		4
.L_17:
        /*0028*/ 	.byte	0x04, 0x17
        /*002a*/ 	.short	(.L_19 - .L_18)
.L_18:
        /*002c*/ 	.word	0x00000000
        /*0030*/ 	.short	0x0000
        /*0032*/ 	.short	0x0000
        /*0034*/ 	.byte	0x00, 0xf5, 0x21, 0x00


	//----- nvinfo : EIATTR_SPARSE_MMA_MASK
	.align		4
.L_19:
        /*0038*/ 	.byte	0x03, 0x50
        /*003a*/ 	.short	0x0000


	//----- nvinfo : EIATTR_MAXREG_COUNT
	.align		4
        /*003c*/ 	.byte	0x03, 0x1b
        /*003e*/ 	.short	0x00ff


	//----- nvinfo : EIATTR_MERCURY_ISA_VERSION
	.align		4
        /*0040*/ 	.byte	0x03, 0x5f
        /*0042*/ 	.short	0x0101


	//----- nvinfo : EIATTR_VRC_CTA_INIT_COUNT
	.align		4
        /*0044*/ 	.byte	0x02, 0x4a
	.zero		1
	.zero		1


	//----- nvinfo : EIATTR_EXIT_INSTR_OFFSETS
	.align		4
        /*0048*/ 	.byte	0x04, 0x1c
        /*004a*/ 	.short	(.L_21 - .L_20)


	//   ....[0]....
.L_20:
        /*004c*/ 	.word	0x00000080


	//   ....[1]....
        /*0050*/ 	.word	0x00000130


	//----- nvinfo : EIATTR_CBANK_PARAM_SIZE
	.align		4
.L_21:
        /*0054*/ 	.byte	0x03, 0x19
        /*0056*/ 	.short	0x0014


	//----- nvinfo : EIATTR_PARAM_CBANK
	.align		4
        /*0058*/ 	.byte	0x04, 0x0a
        /*005a*/ 	.short	(.L_23 - .L_22)
	.align		4
.L_22:
        /*005c*/ 	.word	index@(.nv.constant0._Z12addBlockSumsPiS_i)
        /*0060*/ 	.short	0x0380
        /*0062*/ 	.short	0x0014


	//----- nvinfo : EIATTR_SW_WAR
	.align		4
.L_23:
        /*0064*/ 	.byte	0x04, 0x36
        /*0066*/ 	.short	(.L_25 - .L_24)
.L_24:
        /*0068*/ 	.word	0x00000008
.L_25:


//--------------------- .nv.info._Z19inclusiveScanKernelPiS_S_i --------------------------
	.section	.nv.info._Z19inclusiveScanKernelPiS_S_i,"",@"SHT_CUDA_INFO"
	.sectionflags	@""
	.align	4


	//----- nvinfo : EIATTR_CUDA_API_VERSION
	.align		4
        /*0000*/ 	.byte	0x04, 0x37
        /*0002*/ 	.short	(.L_27 - .L_26)
.L_26:
        /*0004*/ 	.word	0x00000082


	//----- nvinfo : EIATTR_KPARAM_INFO
	.align		4
.L_27:
        /*0008*/ 	.byte	0x04, 0x17
        /*000a*/ 	.short	(.L_29 - .L_28)
.L_28:
        /*000c*/ 	.word	0x00000000
        /*0010*/ 	.short	0x0003
        /*0012*/ 	.short	0x0018
        /*0014*/ 	.byte	0x00, 0xf0, 0x11, 0x00


	//----- nvinfo : EIATTR_KPARAM_INFO
	.align		4
.L_29:
        /*0018*/ 	.byte	0x04, 0x17
        /*001a*/ 	.short	(.L_31 - .L_30)
.L_30:
        /*001c*/ 	.word	0x00000000
        /*0020*/ 	.short	0x0002
        /*0022*/ 	.short	0x0010
        /*0024*/ 	.byte	0x00, 0xf5, 0x21, 0x00


	//----- nvinfo : EIATTR_KPARAM_INFO
	.align		4
.L_31:
        /*0028*/ 	.byte	0x04, 0x17
        /*002a*/ 	.short	(.L_33 - .L_32)
.L_32:
        /*002c*/ 	.word	0x00000000
        /*0030*/ 	.short	0x0001
        /*0032*/ 	.short	0x0008
        /*0034*/ 	.byte	0x00, 0xf5, 0x21, 0x00


	//----- nvinfo : EIATTR_KPARAM_INFO
	.align		4
.L_33:
        /*0038*/ 	.byte	0x04, 0x17
        /*003a*/ 	.short	(.L_35 - .L_34)
.L_34:
        /*003c*/ 	.word	0x00000000
        /*0040*/ 	.short	0x0000
        /*0042*/ 	.short	0x0000
        /*0044*/ 	.byte	0x00, 0xf5, 0x21, 0x00


	//----- nvinfo : EIATTR_SPARSE_MMA_MASK
	.align		4
.L_35:
        /*0048*/ 	.byte	0x03, 0x50
        /*004a*/ 	.short	0x0000


	//----- nvinfo : EIATTR_MAXREG_COUNT
	.align		4
        /*004c*/ 	.byte	0x03, 0x1b
        /*004e*/ 	.short	0x00ff


	//----- nvinfo : EIATTR_NUM_BARRIERS
	.align		4
        /*0050*/ 	.byte	0x02, 0x4c
        /*0052*/ 	.byte	0x01
	.zero		1


	//----- nvinfo : EIATTR_MERCURY_ISA_VERSION
	.align		4
        /*0054*/ 	.byte	0x03, 0x5f
        /*0056*/ 	.short	0x0101


	//----- nvinfo : EIATTR_VRC_CTA_INIT_COUNT
	.align		4
        /*0058*/ 	.byte	0x02, 0x4a
	.zero		1
	.zero		1


	//----- nvinfo : EIATTR_EXIT_INSTR_OFFSETS
	.align		4
        /*005c*/ 	.byte	0x04, 0x1c
        /*005e*/ 	.short	(.L_37 - .L_36)


	//   ....[0]....
.L_36:
        /*0060*/ 	.word	0x00000590


	//   ....[1]....
        /*0064*/ 	.word	0x000005e0


	//----- nvinfo : EIATTR_CBANK_PARAM_SIZE
	.align		4
.L_37:
        /*0068*/ 	.byte	0x03, 0x19
        /*006a*/ 	.short	0x001c


	//----- nvinfo : EIATTR_PARAM_CBANK
	.align		4
        /*006c*/ 	.byte	0x04, 0x0a
        /*006e*/ 	.short	(.L_39 - .L_38)
	.align		4
.L_38:
        /*0070*/ 	.word	index@(.nv.constant0._Z19inclusiveScanKernelPiS_S_i)
        /*0074*/ 	.short	0x0380
        /*0076*/ 	.short	0x001c


	//----- nvinfo : EIATTR_SW_WAR
	.align		4
.L_39:
        /*0078*/ 	.byte	0x04, 0x36
        /*007a*/ 	.short	(.L_41 - .L_40)
.L_40:
        /*007c*/ 	.word	0x00000008
.L_41:


//--------------------- .nv.callgraph             --------------------------
	.section	.nv.callgraph,"",@"SHT_CUDA_CALLGRAPH"
	.align	4
	.sectionentsize	8
	.align		4
        /*0000*/ 	.word	0x00000000
	.align		4
        /*0004*/ 	.word	0xffffffff
	.align		4
        /*0008*/ 	.word	0x00000000
	.align		4
        /*000c*/ 	.word	0xfffffffe
	.align		4
        /*0010*/ 	.word	0x00000000
	.align		4
        /*0014*/ 	.word	0xfffffffd
	.align		4
        /*0018*/ 	.word	0x00000000
	.align		4
        /*001c*/ 	.word	0xfffffffc


//--------------------- .text._Z12addBlockSumsPiS_i --------------------------
	.section	.text._Z12addBlockSumsPiS_i,"ax",@progbits
	.align	128
        .global         _Z12addBlockSumsPiS_i
        .type           _Z12addBlockSumsPiS_i,@function
        .size           _Z12addBlockSumsPiS_i,(.L_x_2 - _Z12addBlockSumsPiS_i)
        .other          _Z12addBlockSumsPiS_i,@"STO_CUDA_ENTRY STV_DEFAULT"
_Z12addBlockSumsPiS_i:
.text._Z12addBlockSumsPiS_i:
[----:B------:R-:W-:Y:S01]  /*0000*/  LDC R1, c[0x0][0x37c] ;  /* 0x0000df00ff017b82 */ /* 0x000fe20000000800 */
[----:B------:R-:W0:Y:S01]  /*0010*/  S2R R9, SR_CTAID.X ;  /* 0x0000000000097919 */ /* 0x000e220000002500 */
[----:B------:R-:W0:Y:S01]  /*0020*/  LDCU UR4, c[0x0][0x360] ;  /* 0x00006c00ff0477ac */ /* 0x000e220008000800 */
[----:B------:R-:W0:Y:S01]  /*0030*/  S2R R0, SR_TID.X ;  /* 0x0000000000007919 */ /* 0x000e220000002100 */
[----:B------:R-:W1:Y:S01]  /*0040*/  LDCU UR5, c[0x0][0x390] ;  /* 0x00007200ff0577ac */ /* 0x000e620008000800 */
[----:B0-----:R-:W-:-:S05]  /*0050*/  IMAD R7, R9, UR4, R0 ;  /* 0x0000000409077c24 */ /* 0x001fca000f8e0200 */
[----:B-1----:R-:W-:-:S04]  /*0060*/  ISETP.GE.AND P0, PT, R7, UR5, PT ;  /* 0x0000000507007c0c */ /* 0x002fc8000bf06270 */
[----:B------:R-:W-:-:S13]  /*0070*/  ISETP.EQ.OR P0, PT, R9, RZ, P0 ;  /* 0x000000ff0900720c */ /* 0x000fda0000702670 */
[----:B------:R-:W-:Y:S05]  /*0080*/  @P0 EXIT ;  /* 0x000000000000094d */ /* 0x000fea0003800000 */
[----:B------:R-:W0:Y:S01]  /*0090*/  LDC.64 R2, c[0x0][0x388] ;  /* 0x0000e200ff027b82 */ /* 0x000e220000000a00 */
[----:B------:R-:W1:Y:S01]  /*00a0*/  LDCU.64 UR4, c[0x0][0x358] ;  /* 0x00006b00ff0477ac */ /* 0x000e620008000a00 */
[----:B------:R-:W-:-:S06]  /*00b0*/  IADD3 R9, PT, PT, R9, -0x1, RZ ;  /* 0xffffffff09097810 */ /* 0x000fcc0007ffe0ff */
[----:B------:R-:W2:Y:S01]  /*00c0*/  LDC.64 R4, c[0x0][0x380] ;  /* 0x0000e000ff047b82 */ /* 0x000ea20000000a00 */
[----:B0-----:R-:W-:-:S06]  /*00d0*/  IMAD.WIDE.U32 R2, R9, 0x4, R2 ;  /* 0x0000000409027825 */ /* 0x001fcc00078e0002 */
[----:B-1----:R-:W3:Y:S01]  /*00e0*/  LDG.E R2, desc[UR4][R2.64] ;  /* 0x0000000402027981 */ /* 0x002ee2000c1e1900 */
[----:B--2---:R-:W-:-:S05]  /*00f0*/  IMAD.WIDE R4, R7, 0x4, R4 ;  /* 0x0000000407047825 */ /* 0x004fca00078e0204 */
[----:B------:R-:W3:Y:S02]  /*0100*/  LDG.E R7, desc[UR4][R4.64] ;  /* 0x0000000404077981 */ /* 0x000ee4000c1e1900 */
[----:B---3--:R-:W-:-:S05]  /*0110*/  IADD3 R7, PT, PT, R2, R7, RZ ;  /* 0x0000000702077210 */ /* 0x008fca0007ffe0ff */
[----:B------:R-:W-:Y:S01]  /*0120*/  STG.E desc[UR4][R4.64], R7 ;  /* 0x0000000704007986 */ /* 0x000fe2000c101904 */
[----:B------:R-:W-:Y:S05]  /*0130*/  EXIT ;  /* 0x000000000000794d */ /* 0x000fea0003800000 */
.L_x_0:
[----:B------:R-:W-:-:S00]  /*0140*/  BRA `(.L_x_0) ;  /* 0xfffffffc00fc7947 */ /* 0x000fc0000383ffff */
[----:B------:R-:W-:-:S00]  /*0150*/  NOP ;  /* 0x0000000000007918 */ /* 0x000fc00000000000 */
        /* <DEDUP_REMOVED lines=10> */
.L_x_2:


//--------------------- .text._Z19inclusiveScanKernelPiS_S_i --------------------------
	.section	.text._Z19inclusiveScanKernelPiS_S_i,"ax",@progbits
	.align	128
        .global         _Z19inclusiveScanKernelPiS_S_i
        .type           _Z19inclusiveScanKernelPiS_S_i,@function
        .size           _Z19inclusiveScanKernelPiS_S_i,(.L_x_3 - _Z19inclusiveScanKernelPiS_S_i)
        .other          _Z19inclusiveScanKernelPiS_S_i,@"STO_CUDA_ENTRY STV_DEFAULT"
_Z19inclusiveScanKernelPiS_S_i:
.text._Z19inclusiveScanKernelPiS_S_i:
[----:B------:R-:W-:Y:S01]  /*0000*/  LDC R1, c[0x0][0x37c] ;  /* 0x0000df00ff017b82 */ /* 0x000fe20000000800 */
[----:B------:R-:W0:Y:S01]  /*0010*/  S2R R3, SR_TID.X ;  /* 0x0000000000037919 */ /* 0x000e220000002100 */
[----:B------:R-:W0:Y:S01]  /*0020*/  LDCU UR4, c[0x0][0x360] ;  /* 0x00006c00ff0477ac */ /* 0x000e220008000800 */
[----:B------:R-:W-:Y:S01]  /*0030*/  IMAD.MOV.U32 R6, RZ, RZ, RZ ;  /* 0x000000ffff067224 */ /* 0x000fe200078e00ff */
[----:B------:R-:W0:Y:S01]  /*0040*/  S2R R0, SR_CTAID.X ;  /* 0x0000000000007919 */ /* 0x000e220000002500 */
[----:B------:R-:W1:Y:S01]  /*0050*/  LDCU UR5, c[0x0][0x398] ;  /* 0x00007300ff0577ac */ /* 0x000e620008000800 */
[----:B------:R-:W2:Y:S01]  /*0060*/  LDCU.64 UR6, c[0x0][0x358] ;  /* 0x00006b00ff0677ac */ /* 0x000ea20008000a00 */
[----:B0-----:R-:W-:-:S05]  /*0070*/  IMAD R2, R0, UR4, R3 ;  /* 0x0000000400027c24 */ /* 0x001fca000f8e0203 */
[----:B-1----:R-:W-:-:S13]  /*0080*/  ISETP.GE.AND P1, PT, R2, UR5, PT ;  /* 0x0000000502007c0c */ /* 0x002fda000bf26270 */
[----:B------:R-:W0:Y:S02]  /*0090*/  @!P1 LDC.64 R4, c[0x0][0x380] ;  /* 0x0000e000ff049b82 */ /* 0x000e240000000a00 */
[----:B0-----:R-:W-:-:S05]  /*00a0*/  @!P1 IMAD.WIDE R4, R2, 0x4, R4 ;  /* 0x0000000402049825 */ /* 0x001fca00078e0204 */
[----:B--2---:R0:W2:Y:S01]  /*00b0*/  @!P1 LDG.E R6, desc[UR6][R4.64] ;  /* 0x0000000604069981 */ /* 0x0040a2000c1e1900 */
[----:B------:R-:W1:Y:S01]  /*00c0*/  S2UR UR5, SR_CgaCtaId ;  /* 0x00000000000579c3 */ /* 0x000e620000008800 */
[----:B------:R-:W-:Y:S01]  /*00d0*/  UMOV UR4, 0x400 ;  /* 0x0000040000047882 */ /* 0x000fe20000000000 */
[C---:B------:R-:W-:Y:S01]  /*00e0*/  ISETP.NE.AND P0, PT, R3.reuse, RZ, PT ;  /* 0x000000ff0300720c */ /* 0x040fe20003f05270 */
[----:B------:R-:W-:Y:S02]  /*00f0*/  IMAD.MOV.U32 R8, RZ, RZ, RZ ;  /* 0x000000ffff087224 */ /* 0x000fe400078e00ff */
[----:B0-----:R-:W-:Y:S01]  /*0100*/  IMAD.MOV.U32 R4, RZ, RZ, RZ ;  /* 0x000000ffff047224 */ /* 0x001fe200078e00ff */
[----:B-1----:R-:W-:Y:S01]  /*0110*/  ULEA UR4, UR5, UR4, 0x18 ;  /* 0x0000000405047291 */ /* 0x002fe2000f8ec0ff */
[----:B------:R-:W0:Y:S05]  /*0120*/  LDCU UR5, c[0x0][0x370] ;  /* 0x00006e00ff0577ac */ /* 0x000e2a0008000800 */
[----:B------:R-:W-:-:S05]  /*0130*/  LEA R7, R3, UR4, 0x2 ;  /* 0x0000000403077c11 */ /* 0x000fca000f8e10ff */
[----:B--2---:R-:W-:Y:S01]  /*0140*/  STS [R7], R6 ;  /* 0x0000000607007388 */ /* 0x004fe20000000800 */
[----:B------:R-:W-:Y:S06]  /*0150*/  BAR.SYNC.DEFER_BLOCKING 0x0 ;  /* 0x0000000000007b1d */ /* 0x000fec0000010000 */
[----:B------:R-:W-:Y:S02]  /*0160*/  @P0 LDS R8, [R7+-0x4] ;  /* 0xfffffc0007080984 */ /* 0x000fe40000000800 */
[----:B------:R-:W-:Y:S01]  /*0170*/  BAR.SYNC.DEFER_BLOCKING 0x0 ;  /* 0x0000000000007b1d */ /* 0x000fe20000010000 */
[----:B------:R-:W-:-:S05]  /*0180*/  ISETP.GE.U32.AND P0, PT, R3, 0x2, PT ;  /* 0x000000020300780c */ /* 0x000fca0003f06070 */
[----:B------:R-:W1:Y:S02]  /*0190*/  LDS R5, [R7] ;  /* 0x0000000007057984 */ /* 0x000e640000000800 */
[----:B-1----:R-:W-:-:S05]  /*01a0*/  IADD3 R8, PT, PT, R5, R8, RZ ;  /* 0x0000000805087210 */ /* 0x002fca0007ffe0ff */
[----:B------:R-:W-:Y:S01]  /*01b0*/  STS [R7], R8 ;  /* 0x0000000807007388 */ /* 0x000fe20000000800 */
[----:B------:R-:W-:Y:S06]  /*01c0*/  BAR.SYNC.DEFER_BLOCKING 0x0 ;  /* 0x0000000000007b1d */ /* 0x000fec0000010000 */
[----:B------:R-:W-:Y:S02]  /*01d0*/  @P0 LDS R4, [R7+-0x8] ;  /* 0xfffff80007040984 */ /* 0x000fe40000000800 */
[----:B------:R-:W-:Y:S01]  /*01e0*/  BAR.SYNC.DEFER_BLOCKING 0x0 ;  /* 0x0000000000007b1d */ /* 0x000fe20000010000 */
[----:B------:R-:W-:-:S05]  /*01f0*/  ISETP.GE.U32.AND P0, PT, R3, 0x4, PT ;  /* 0x000000040300780c */ /* 0x000fca0003f06070 */
[----:B------:R-:W1:Y:S02]  /*0200*/  LDS R5, [R7] ;  /* 0x0000000007057984 */ /* 0x000e640000000800 */
[----:B-1----:R-:W-:Y:S02]  /*0210*/  IMAD.IADD R4, R5, 0x1, R4 ;  /* 0x0000000105047824 */ /* 0x002fe400078e0204 */
[----:B------:R-:W-:-:S03]  /*0220*/  HFMA2 R5, -RZ, RZ, 0, 0 ;  /* 0x00000000ff057431 */ /* 0x000fc600000001ff */
[----:B------:R-:W-:Y:S01]  /*0230*/  STS [R7], R4 ;  /* 0x0000000407007388 */ /* 0x000fe20000000800 */
[----:B------:R-:W-:Y:S06]  /*0240*/  BAR.SYNC.DEFER_BLOCKING 0x0 ;  /* 0x0000000000007b1d */ /* 0x000fec0000010000 */
[----:B------:R-:W-:Y:S02]  /*0250*/  @P0 LDS R5, [R7+-0x10] ;  /* 0xfffff00007050984 */ /* 0x000fe40000000800 */
[----:B------:R-:W-:Y:S01]  /*0260*/  BAR.SYNC.DEFER_BLOCKING 0x0 ;  /* 0x0000000000007b1d */ /* 0x000fe20000010000 */
[----:B------:R-:W-:-:S05]  /*0270*/  ISETP.GE.U32.AND P0, PT, R3, 0x8, PT ;  /* 0x000000080300780c */ /* 0x000fca0003f06070 */
[----:B------:R-:W1:Y:S02]  /*0280*/  LDS R6, [R7] ;  /* 0x0000000007067984 */ /* 0x000e640000000800 */
[----:B-1----:R-:W-:Y:S02]  /*0290*/  IMAD.IADD R6, R6, 0x1, R5 ;  /* 0x0000000106067824 */ /* 0x002fe400078e0205 */
[----:B------:R-:W-:-:S03]  /*02a0*/  IMAD.MOV.U32 R5, RZ, RZ, RZ ;  /* 0x000000ffff057224 */ /* 0x000fc600078e00ff */
[----:B------:R-:W-:Y:S01]  /*02b0*/  STS [R7], R6 ;  /* 0x0000000607007388 */ /* 0x000fe20000000800 */
[----:B------:R-:W-:Y:S06]  /*02c0*/  BAR.SYNC.DEFER_BLOCKING 0x0 ;  /* 0x0000000000007b1d */ /* 0x000fec0000010000 */
[----:B------:R-:W-:Y:S02]  /*02d0*/  @P0 LDS R5, [R7+-0x20] ;  /* 0xffffe00007050984 */ /* 0x000fe40000000800 */
[----:B------:R-:W-:Y:S01]  /*02e0*/  BAR.SYNC.DEFER_BLOCKING 0x0 ;  /* 0x0000000000007b1d */ /* 0x000fe20000010000 */
[----:B------:R-:W-:-:S05]  /*02f0*/  ISETP.GE.U32.AND P0, PT, R3, 0x10, PT ;  /* 0x000000100300780c */ /* 0x000fca0003f06070 */
[----:B------:R-:W1:Y:S02]  /*0300*/  LDS R4, [R7] ;  /* 0x0000000007047984 */ /* 0x000e640000000800 */
[----:B-1----:R-:W-:Y:S01]  /*0310*/  IADD3 R4, PT, PT, R4, R5, RZ ;  /* 0x0000000504047210 */ /* 0x002fe20007ffe0ff */
[----:B------:R-:W-:-:S04]  /*0320*/  IMAD.MOV.U32 R5, RZ, RZ, RZ ;  /* 0x000000ffff057224 */ /* 0x000fc800078e00ff */
[----:B------:R-:W-:Y:S01]  /*0330*/  STS [R7], R4 ;  /* 0x0000000407007388 */ /* 0x000fe20000000800 */
[----:B------:R-:W-:Y:S06]  /*0340*/  BAR.SYNC.DEFER_BLOCKING 0x0 ;  /* 0x0000000000007b1d */ /* 0x000fec0000010000 */
[----:B------:R-:W-:Y:S02]  /*0350*/  @P0 LDS R5, [R7+-0x40] ;  /* 0xffffc00007050984 */ /* 0x000fe40000000800 */
[----:B------:R-:W-:Y:S01]  /*0360*/  BAR.SYNC.DEFER_BLOCKING 0x0 ;  /* 0x0000000000007b1d */ /* 0x000fe20000010000 */
[----:B------:R-:W-:-:S05]  /*0370*/  ISETP.GE.U32.AND P0, PT, R3, 0x20, PT ;  /* 0x000000200300780c */ /* 0x000fca0003f06070 */
[----:B------:R-:W1:Y:S02]  /*0380*/  LDS R6, [R7] ;  /* 0x0000000007067984 */ /* 0x000e640000000800 */
[----:B-1----:R-:W-:Y:S01]  /*0390*/  IMAD.IADD R6, R6, 0x1, R5 ;  /* 0x0000000106067824 */ /* 0x002fe200078e0205 */
[----:B------:R-:W-:-:S04]  /*03a0*/  MOV R5, RZ ;  /* 0x000000ff00057202 */ /* 0x000fc80000000f00 */
        /* <DEDUP_REMOVED lines=20> */
[----:B0-----:R-:W-:-:S04]  /*04f0*/  ISETP.GE.U32.AND P0, PT, R0, UR5, PT ;  /* 0x0000000500007c0c */ /* 0x001fc8000bf06070 */
[----:B------:R-:W-:Y:S01]  /*0500*/  ISETP.NE.OR P0, PT, R3, 0xff, P0 ;  /* 0x000000ff0300780c */ /* 0x000fe20000705670 */
[----:B------:R-:W0:Y:S02]  /*0510*/  LDS R4, [R7] ;  /* 0x0000000007047984 */ /* 0x000e240000000800 */
[----:B0-----:R-:W-:Y:S02]  /*0520*/  IADD3 R8, PT, PT, R4, R5, RZ ;  /* 0x0000000504087210 */ /* 0x001fe40007ffe0ff */
[----:B------:R-:W0:Y:S03]  /*0530*/  @!P1 LDC.64 R4, c[0x0][0x388] ;  /* 0x0000e200ff049b82 */ /* 0x000e260000000a00 */
[----:B------:R-:W-:Y:S05]  /*0540*/  STS [R7], R8 ;  /* 0x0000000807007388 */ /* 0x000fea0000000800 */
[----:B------:R-:W-:Y:S01]  /*0550*/  BAR.SYNC.DEFER_BLOCKING 0x0 ;  /* 0x0000000000007b1d */ /* 0x000fe20000010000 */
[----:B0-----:R-:W-:-:S05]  /*0560*/  @!P1 IMAD.WIDE R2, R2, 0x4, R4 ;  /* 0x0000000402029825 */ /* 0x001fca00078e0204 */
[----:B------:R-:W0:Y:S04]  /*0570*/  @!P1 LDS R9, [R7] ;  /* 0x0000000007099984 */ /* 0x000e280000000800 */
[----:B0-----:R0:W-:Y:S01]  /*0580*/  @!P1 STG.E desc[UR6][R2.64], R9 ;  /* 0x0000000902009986 */ /* 0x0011e2000c101906 */
[----:B------:R-:W-:Y:S05]  /*0590*/  @P0 EXIT ;  /* 0x000000000000094d */ /* 0x000fea0003800000 */
[----:B------:R-:W1:Y:S01]  /*05a0*/  LDS R5, [UR4+0x3fc] ;  /* 0x0003fc04ff057984 */ /* 0x000e620008000800 */
[----:B0-----:R-:W0:Y:S02]  /*05b0*/  LDC.64 R2, c[0x0][0x390] ;  /* 0x0000e400ff027b82 */ /* 0x001e240000000a00 */
[----:B0-----:R-:W-:-:S05]  /*05c0*/  IMAD.WIDE.U32 R2, R0, 0x4, R2 ;  /* 0x0000000400027825 */ /* 0x001fca00078e0002 */
[----:B-1----:R-:W-:Y:S01]  /*05d0*/  STG.E desc[UR6][R2.64], R5 ;  /* 0x0000000502007986 */ /* 0x002fe2000c101906 */
[----:B------:R-:W-:Y:S05]  /*05e0*/  EXIT ;  /* 0x000000000000794d */ /* 0x000fea0003800000 */
.L_x_1:
        /* <DEDUP_REMOVED lines=9> */
.L_x_3:


//--------------------- .nv.shared._Z12addBlockSumsPiS_i --------------------------
	.section	.nv.shared._Z12addBlockSumsPiS_i,"aw",@nobits
	.sectionflags	@""
	.align	16
	.zero		1024


//--------------------- .nv.shared.reserved.0     --------------------------
	.section	.nv.shared.reserved.0,"aw",@nobits
	.weak		__nv_reservedSMEM_offset_0_alias
	.size		__nv_reservedSMEM_offset_0_alias, 0, 64
	.other		__nv_reservedSMEM_offset_0_alias,@"STO_CUDA_RESERVED_SHARED STV_DEFAULT"
__nv_reservedSMEM_offset_0_alias:
	.zero		0
	.zero		64


//--------------------- .nv.shared._Z19inclusiveScanKernelPiS_S_i --------------------------
	.section	.nv.shared._Z19inclusiveScanKernelPiS_S_i,"aw",@nobits
	.sectionflags	@""
	.align	16
	.zero		1024


//--------------------- .nv.constant0._Z12addBlockSumsPiS_i --------------------------
	.section	.nv.constant0._Z12addBlockSumsPiS_i,"a",@progbits
	.sectionflags	@""
	.align	4
.nv.constant0._Z12addBlockSumsPiS_i:
	.zero		916


//--------------------- .nv.constant0._Z19inclusiveScanKernelPiS_S_i --------------------------
	.section	.nv.constant0._Z19inclusiveScanKernelPiS_S_i,"a",@progbits
	.sectionflags	@""
	.align	4
.nv.constant0._Z19inclusiveScanKernelPiS_S_i:
	.zero		924


//--------------------- SYMBOLS --------------------------

	.type		.nv.reservedSmem.offset0,@object
	.size		.nv.reservedSmem.offset0,0x4
	.type		.nv.reservedSmem.cap,@object
	.size		.nv.reservedSmem.cap,0x4
